//
// Generated by NVIDIA NVVM Compiler
//
// Compiler Build ID: CL-36424714
// Cuda compilation tools, release 13.0, V13.0.88
// Based on NVVM 20.0.0
//

.version 9.0
.target sm_100
.address_size 64

	// .globl	_Z21updateParticlesKernelP8Particlejj

.visible .entry _Z21updateParticlesKernelP8Particlejj(
	.param .u64 .ptr .align 1 _Z21updateParticlesKernelP8Particlejj_param_0,
	.param .u32 _Z21updateParticlesKernelP8Particlejj_param_1,
	.param .u32 _Z21updateParticlesKernelP8Particlejj_param_2
)
{
	.reg .pred 	%p<3>;
	.reg .b32 	%r<10>;
	.reg .b32 	%f<9>;
	.reg .b64 	%rd<5>;
	.reg .b64 	%fd<7>;

	ld.param.u64 	%rd2, [_Z21updateParticlesKernelP8Particlejj_param_0];
	ld.param.u32 	%r4, [_Z21updateParticlesKernelP8Particlejj_param_1];
	ld.param.u32 	%r5, [_Z21updateParticlesKernelP8Particlejj_param_2];
	mov.u32 	%r6, %ctaid.x;
	mov.u32 	%r7, %ntid.x;
	mov.u32 	%r8, %tid.x;
	mad.lo.s32 	%r9, %r6, %r7, %r8;
	setp.ge.u32 	%p1, %r9, %r5;
	@%p1 bra 	$L__BB0_3;
	cvta.to.global.u64 	%rd1, %rd2;
$L__BB0_2:
	mul.wide.u32 	%rd3, %r9, 24;
	add.s64 	%rd4, %rd1, %rd3;
	ld.global.f32 	%f1, [%rd4+12];
	cvt.f64.f32 	%fd1, %f1;
	add.f64 	%fd2, %fd1, 0d3FB999999999999A;
	cvt.rn.f32.f64 	%f2, %fd2;
	st.global.f32 	[%rd4+12], %f2;
	ld.global.f32 	%f3, [%rd4+16];
	cvt.f64.f32 	%fd3, %f3;
	add.f64 	%fd4, %fd3, 0d3F50624DD2F1A9FC;
	cvt.rn.f32.f64 	%f4, %fd4;
	st.global.f32 	[%rd4+16], %f4;
	ld.global.f32 	%f5, [%rd4+20];
	cvt.f64.f32 	%fd5, %f5;
	add.f64 	%fd6, %fd5, 0dBF60624DD2F1A9FC;
	cvt.rn.f32.f64 	%f6, %fd6;
	st.global.f32 	[%rd4+20], %f6;
	ld.global.f32 	%f7, [%rd4];
	add.f32 	%f8, %f7, %f2;
	st.global.f32 	[%rd4], %f8;
	add.s32 	%r9, %r9, %r4;
	setp.lt.u32 	%p2, %r9, %r5;
	@%p2 bra 	$L__BB0_2;
$L__BB0_3:
	ret;

}


// ===== COMPILED SASS (sm_100) =====

	.target	sm_100

	.elftype	@"ET_EXEC"


//--------------------- .note.nv.tkinfo           --------------------------
	.section	.note.nv.tkinfo,"",@"SHT_NOTE"
	.sectionflags	@"SHF_NOTE_NV_TKINFO"
	.tkinfo
        /*0018*/ 	.word	0x00000002
        /*0030*/ 	.string	""
        /*0030*/ 	.string	"ptxas"
        /*0030*/ 	.string	"Cuda compilation tools, release 13.0, V13.0.88"
        /*0030*/ 	.string	"Build cuda_13.0.r13.0/compiler.36424714_0"
        /*0030*/ 	.string	"-arch sm_100 -m 64 "



//--------------------- .note.nv.cuinfo           --------------------------
	.section	.note.nv.cuinfo,"",@"SHT_NOTE"
	.sectionflags	@"SHF_NOTE_NV_CUINFO"
        /*0018*/ 	.short	0x0002
        /*001a*/ 	.short	0x0064
        /*001c*/ 	.short	0x0082
	.zero		2


//--------------------- .nv.info                  --------------------------
	.section	.nv.info,"",@"SHT_CUDA_INFO"
	.align	4


	//----- nvinfo : EIATTR_REGCOUNT
	.align		4
        /*0000*/ 	.byte	0x04, 0x2f
        /*0002*/ 	.short	(.L_1 - .L_0)
	.align		4
.L_0:
        /*0004*/ 	.word	index@(_Z21updateParticlesKernelP8Particlejj)
        /*0008*/ 	.word	0x00000015


	//----- nvinfo : EIATTR_FRAME_SIZE
	.align		4
.L_1:
        /*000c*/ 	.byte	0x04, 0x11
        /*000e*/ 	.short	(.L_3 - .L_2)
	.align		4
.L_2:
        /*0010*/ 	.word	index@(_Z21updateParticlesKernelP8Particlejj)
        /*0014*/ 	.word	0x00000000


	//----- nvinfo : EIATTR_MIN_STACK_SIZE
	.align		4
.L_3:
        /*0018*/ 	.byte	0x04, 0x12
        /*001a*/ 	.short	(.L_5 - .L_4)
	.align		4
.L_4:
        /*001c*/ 	.word	index@(_Z21updateParticlesKernelP8Particlejj)
        /*0020*/ 	.word	0x00000000
.L_5:


//--------------------- .nv.compat                --------------------------
	.section	.nv.compat,"",@"SHT_CUDA_COMPAT_INFO"
	.align	4
        /*0000*/ 	.byte	0x02, 0x09, 0x00, 0x00, 0x02, 0x02, 0x01, 0x00, 0x02, 0x05, 0x05, 0x00, 0x03, 0x07, 0x01, 0x01
        /*0010*/ 	.byte	0x02, 0x03, 0x00, 0x00, 0x02, 0x06, 0x01, 0x00, 0x04, 0x0b, 0x08, 0x00, 0x01, 0x00, 0x00, 0x00
        /*0020*/ 	.byte	0x00, 0x00, 0x00, 0x00


//--------------------- .nv.info._Z21updateParticlesKernelP8Particlejj --------------------------
	.section	.nv.info._Z21updateParticlesKernelP8Particlejj,"",@"SHT_CUDA_INFO"
	.sectionflags	@""
	.align	4


	//----- nvinfo : EIATTR_CUDA_API_VERSION
	.align		4
        /*0000*/ 	.byte	0x04, 0x37
        /*0002*/ 	.short	(.L_7 - .L_6)
.L_6:
        /*0004*/ 	.word	0x00000082


	//----- nvinfo : EIATTR_KPARAM_INFO
	.align		4
.L_7:
        /*0008*/ 	.byte	0x04, 0x17
        /*000a*/ 	.short	(.L_9 - .L_8)
.L_8:
        /*000c*/ 	.word	0x00000000
        /*0010*/ 	.short	0x0002
        /*0012*/ 	.short	0x000c
        /*0014*/ 	.byte	0x00, 0xf0, 0x11, 0x00


	//----- nvinfo : EIATTR_KPARAM_INFO
	.align		4
.L_9:
        /*0018*/ 	.byte	0x04, 0x17
        /*001a*/ 	.short	(.L_11 - .L_10)
.L_10:
        /*001c*/ 	.word	0x00000000
        /*0020*/ 	.short	0x0001
        /*0022*/ 	.short	0x0008
        /*0024*/ 	.byte	0x00, 0xf0, 0x11, 0x00


	//----- nvinfo : EIATTR_KPARAM_INFO
	.align		4
.L_11:
        /*0028*/ 	.byte	0x04, 0x17
        /*002a*/ 	.short	(.L_13 - .L_12)
.L_12:
        /*002c*/ 	.word	0x00000000
        /*0030*/ 	.short	0x0000
        /*0032*/ 	.short	0x0000
        /*0034*/ 	.byte	0x00, 0xf5, 0x21, 0x00


	//----- nvinfo : EIATTR_SPARSE_MMA_MASK
	.align		4
.L_13:
        /*0038*/ 	.byte	0x03, 0x50
        /*003a*/ 	.short	0x0000


	//----- nvinfo : EIATTR_MAXREG_COUNT
	.align		4
        /*003c*/ 	.byte	0x03, 0x1b
        /*003e*/ 	.short	0x00ff


	//----- nvinfo : EIATTR_MERCURY_ISA_VERSION
	.align		4
        /*0040*/ 	.byte	0x03, 0x5f
        /*0042*/ 	.short	0x0101


	//----- nvinfo : EIATTR_VRC_CTA_INIT_COUNT
	.align		4
        /*0044*/ 	.byte	0x02, 0x4a
	.zero		1
	.zero		1


	//----- nvinfo : EIATTR_EXIT_INSTR_OFFSETS
	.align		4
        /*0048*/ 	.byte	0x04, 0x1c
        /*004a*/ 	.short	(.L_15 - .L_14)


	//   ....[0]....
.L_14:
        /*004c*/ 	.word	0x00000080


	//   ....[1]....
        /*0050*/ 	.word	0x00000310


	//----- nvinfo : EIATTR_CRS_STACK_SIZE
	.align		4
.L_15:
        /*0054*/ 	.byte	0x04, 0x1e
        /*0056*/ 	.short	(.L_17 - .L_16)
.L_16:
        /*0058*/ 	.word	0x00000000


	//----- nvinfo : EIATTR_CBANK_PARAM_SIZE
	.align		4
.L_17:
        /*005c*/ 	.byte	0x03, 0x19
        /*005e*/ 	.short	0x0010


	//----- nvinfo : EIATTR_PARAM_CBANK
	.align		4
        /*0060*/ 	.byte	0x04, 0x0a
        /*0062*/ 	.short	(.L_19 - .L_18)
	.align		4
.L_18:
        /*0064*/ 	.word	index@(.nv.constant0._Z21updateParticlesKernelP8Particlejj)
        /*0068*/ 	.short	0x0380
        /*006a*/ 	.short	0x0010


	//----- nvinfo : EIATTR_SW_WAR
	.align		4
.L_19:
        /*006c*/ 	.byte	0x04, 0x36
        /*006e*/ 	.short	(.L_21 - .L_20)
.L_20:
        /*0070*/ 	.word	0x00000008
.L_21:


//--------------------- .nv.callgraph             --------------------------
	.section	.nv.callgraph,"",@"SHT_CUDA_CALLGRAPH"
	.align	4
	.sectionentsize	8
	.align		4
        /*0000*/ 	.word	0x00000000
	.align		4
        /*0004*/ 	.word	0xffffffff
	.align		4
        /*0008*/ 	.word	0x00000000
	.align		4
        /*000c*/ 	.word	0xfffffffe
	.align		4
        /*0010*/ 	.word	0x00000000
	.align		4
        /*0014*/ 	.word	0xfffffffd
	.align		4
        /*0018*/ 	.word	0x00000000
	.align		4
        /*001c*/ 	.word	0xfffffffc


//--------------------- .text._Z21updateParticlesKernelP8Particlejj --------------------------
	.section	.text._Z21updateParticlesKernelP8Particlejj,"ax",@progbits
	.align	128
        .global         _Z21updateParticlesKernelP8Particlejj
        .type           _Z21updateParticlesKernelP8Particlejj,@function
        .size           _Z21updateParticlesKernelP8Particlejj,(.L_x_2 - _Z21updateParticlesKernelP8Particlejj)
        .other          _Z21updateParticlesKernelP8Particlejj,@"STO_CUDA_ENTRY STV_DEFAULT"
_Z21updateParticlesKernelP8Particlejj:
.text._Z21updateParticlesKernelP8Particlejj:
[----:B------:R-:W-:Y:S01]  /*0000*/  LDC R1, c[0x0][0x37c] ;  /* 0x0000df00ff017b82 */ /* 0x000fe20000000800 */
[----:B------:R-:W0:Y:S07]  /*0010*/  S2R R3, SR_TID.X ;  /* 0x0000000000037919 */ /* 0x000e2e0000002100 */
[----:B------:R-:W0:Y:S01]  /*0020*/  S2UR UR4, SR_CTAID.X ;  /* 0x00000000000479c3 */ /* 0x000e220000002500 */
[----:B------:R-:W1:Y:S07]  /*0030*/  LDCU UR5, c[0x0][0x38c] ;  /* 0x00007180ff0577ac */ /* 0x000e6e0008000800 */
[----:B------:R-:W0:Y:S02]  /*0040*/  LDC R0, c[0x0][0x360] ;  /* 0x0000d800ff007b82 */ /* 0x000e240000000800 */
[----:B0-----:R-:W-:Y:S01]  /*0050*/  IMAD R0, R0, UR4, R3 ;  /* 0x0000000400007c24 */ /* 0x001fe2000f8e0203 */
[----:B------:R-:W0:Y:S04]  /*0060*/  LDCU UR4, c[0x0][0x388] ;  /* 0x00007100ff0477ac */ /* 0x000e280008000800 */
[----:B-1----:R-:W-:-:S13]  /*0070*/  ISETP.GE.U32.AND P0, PT, R0, UR5, PT ;  /* 0x0000000500007c0c */ /* 0x002fda000bf06070 */
[----:B0-----:R-:W-:Y:S05]  /*0080*/  @P0 EXIT ;  /* 0x000000000000094d */ /* 0x001fea0003800000 */
[----:B------:R-:W0:Y:S08]  /*0090*/  LDC.64 R14, c[0x0][0x358] ;  /* 0x0000d600ff0e7b82 */ /* 0x000e300000000a00 */
[----:B------:R-:W1:Y:S02]  /*00a0*/  LDC.64 R2, c[0x0][0x380] ;  /* 0x0000e000ff027b82 */ /* 0x000e640000000a00 */
.L_x_0:
[----:B0-----:R-:W-:Y:S01]  /*00b0*/  R2UR UR8, R14 ;  /* 0x000000000e0872ca */ /* 0x001fe200000e0000 */
[----:B-12---:R-:W-:Y:S01]  /*00c0*/  IMAD.WIDE.U32 R4, R0, 0x18, R2 ;  /* 0x0000001800047825 */ /* 0x006fe200078e0002 */
[C---:B------:R-:W-:Y:S02]  /*00d0*/  R2UR UR9, R15.reuse ;  /* 0x000000000f0972ca */ /* 0x040fe400000e0000 */
[----:B------:R-:W-:Y:S02]  /*00e0*/  R2UR UR6, R14 ;  /* 0x000000000e0672ca */ /* 0x000fe400000e0000 */
[----:B------:R-:W-:-:S09]  /*00f0*/  R2UR UR7, R15 ;  /* 0x000000000f0772ca */ /* 0x000fd200000e0000 */
[----:B------:R-:W2:Y:S04]  /*0100*/  LDG.E R13, desc[UR8][R4.64+0x10] ;  /* 0x00001008040d7981 */ /* 0x000ea8000c1e1900 */
[----:B------:R-:W3:Y:S04]  /*0110*/  LDG.E R12, desc[UR6][R4.64+0xc] ;  /* 0x00000c06040c7981 */ /* 0x000ee8000c1e1900 */
[----:B------:R-:W4:Y:S04]  /*0120*/  LDG.E R16, desc[UR8][R4.64+0x14] ;  /* 0x0000140804107981 */ /* 0x000f28000c1e1900 */
[----:B------:R-:W5:Y:S01]  /*0130*/  LDG.E R18, desc[UR6][R4.64] ;  /* 0x0000000604127981 */ /* 0x000f62000c1e1900 */
[----:B------:R-:W-:Y:S01]  /*0140*/  UMOV UR6, 0xd2f1a9fc ;  /* 0xd2f1a9fc00067882 */ /* 0x000fe20000000000 */
[----:B------:R-:W-:Y:S01]  /*0150*/  UMOV UR7, 0x3f50624d ;  /* 0x3f50624d00077882 */ /* 0x000fe20000000000 */
[----:B------:R-:W-:Y:S01]  /*0160*/  VIADD R0, R0, UR4 ;  /* 0x0000000400007c36 */ /* 0x000fe20008000000 */
[----:B------:R-:W-:-:S02]  /*0170*/  R2UR UR10, R14 ;  /* 0x000000000e0a72ca */ /* 0x000fc400000e0000 */
[C---:B------:R-:W-:Y:S02]  /*0180*/  R2UR UR11, R15.reuse ;  /* 0x000000000f0b72ca */ /* 0x040fe400000e0000 */
[----:B------:R-:W-:Y:S02]  /*0190*/  R2UR UR12, R14 ;  /* 0x000000000e0c72ca */ /* 0x000fe400000e0000 */
[----:B------:R-:W-:Y:S02]  /*01a0*/  R2UR UR13, R15 ;  /* 0x000000000f0d72ca */ /* 0x000fe400000e0000 */
[----:B------:R-:W-:Y:S01]  /*01b0*/  ISETP.GE.U32.AND P0, PT, R0, UR5, PT ;  /* 0x0000000500007c0c */ /* 0x000fe2000bf06070 */
[----:B--2---:R-:W0:Y:S08]  /*01c0*/  F2F.F64.F32 R8, R13 ;  /* 0x0000000d00087310 */ /* 0x004e300000201800 */
[----:B---3--:R-:W1:Y:S01]  /*01d0*/  F2F.F64.F32 R6, R12 ;  /* 0x0000000c00067310 */ /* 0x008e620000201800 */
[----:B0-----:R-:W-:-:S07]  /*01e0*/  DADD R8, R8, UR6 ;  /* 0x0000000608087e29 */ /* 0x001fce0008000000 */
[----:B----4-:R-:W0:Y:S01]  /*01f0*/  F2F.F64.F32 R10, R16 ;  /* 0x00000010000a7310 */ /* 0x010e220000201800 */
[----:B------:R-:W-:Y:S01]  /*0200*/  UMOV UR6, 0x9999999a ;  /* 0x9999999a00067882 */ /* 0x000fe20000000000 */
[----:B------:R-:W-:Y:S02]  /*0210*/  UMOV UR7, 0x3fb99999 ;  /* 0x3fb9999900077882 */ /* 0x000fe40000000000 */
[----:B-1----:R-:W-:Y:S01]  /*0220*/  DADD R6, R6, UR6 ;  /* 0x0000000606067e29 */ /* 0x002fe20008000000 */
[----:B------:R-:W-:Y:S01]  /*0230*/  UMOV UR6, 0xd2f1a9fc ;  /* 0xd2f1a9fc00067882 */ /* 0x000fe20000000000 */
[----:B------:R-:W-:Y:S02]  /*0240*/  UMOV UR7, 0x3f60624d ;  /* 0x3f60624d00077882 */ /* 0x000fe40000000000 */
[----:B------:R-:W1:Y:S01]  /*0250*/  F2F.F32.F64 R9, R8 ;  /* 0x0000000800097310 */ /* 0x000e620000301000 */
[----:B0-----:R-:W-:Y:S01]  /*0260*/  DADD R10, R10, -UR6 ;  /* 0x800000060a0a7e29 */ /* 0x001fe20008000000 */
[----:B------:R-:W-:-:S06]  /*0270*/  R2UR UR6, R14 ;  /* 0x000000000e0672ca */ /* 0x000fcc00000e0000 */
[----:B------:R-:W5:Y:S01]  /*0280*/  F2F.F32.F64 R7, R6 ;  /* 0x0000000600077310 */ /* 0x000f620000301000 */
[----:B------:R-:W-:Y:S01]  /*0290*/  R2UR UR7, R15 ;  /* 0x000000000f0772ca */ /* 0x000fe200000e0000 */
[----:B-1----:R2:W-:Y:S06]  /*02a0*/  STG.E desc[UR8][R4.64+0x10], R9 ;  /* 0x0000100904007986 */ /* 0x0025ec000c101908 */
[----:B------:R-:W0:Y:S01]  /*02b0*/  F2F.F32.F64 R11, R10 ;  /* 0x0000000a000b7310 */ /* 0x000e220000301000 */
[----:B-----5:R-:W-:-:S05]  /*02c0*/  FADD R13, R7, R18 ;  /* 0x00000012070d7221 */ /* 0x020fca0000000000 */
[----:B------:R2:W-:Y:S04]  /*02d0*/  STG.E desc[UR6][R4.64+0xc], R7 ;  /* 0x00000c0704007986 */ /* 0x0005e8000c101906 */
[----:B------:R2:W-:Y:S04]  /*02e0*/  STG.E desc[UR12][R4.64], R13 ;  /* 0x0000000d04007986 */ /* 0x0005e8000c10190c */
[----:B0-----:R2:W-:Y:S01]  /*02f0*/  STG.E desc[UR10][R4.64+0x14], R11 ;  /* 0x0000140b04007986 */ /* 0x0015e2000c10190a */
[----:B------:R-:W-:Y:S05]  /*0300*/  @!P0 BRA `(.L_x_0) ;  /* 0xfffffffc00688947 */ /* 0x000fea000383ffff */
[----:B------:R-:W-:Y:S05]  /*0310*/  EXIT ;  /* 0x000000000000794d */ /* 0x000fea0003800000 */
.L_x_1:
[----:B------:R-:W-:-:S00]  /*0320*/  BRA `(.L_x_1) ;  /* 0xfffffffc00fc7947 */ /* 0x000fc0000383ffff */
[----:B------:R-:W-:-:S00]  /*0330*/  NOP ;  /* 0x0000000000007918 */ /* 0x000fc00000000000 */
        /* <DEDUP_REMOVED lines=12> */
.L_x_2:


//--------------------- .nv.shared.reserved.0     --------------------------
	.section	.nv.shared.reserved.0,"aw",@nobits
	.weak		__nv_reservedSMEM_offset_0_alias
	.size		__nv_reservedSMEM_offset_0_alias, 0, 64
	.other		__nv_reservedSMEM_offset_0_alias,@"STO_CUDA_RESERVED_SHARED STV_DEFAULT"
__nv_reservedSMEM_offset_0_alias:
	.zero		0
	.zero		64


//--------------------- .nv.constant0._Z21updateParticlesKernelP8Particlejj --------------------------
	.section	.nv.constant0._Z21updateParticlesKernelP8Particlejj,"a",@progbits
	.sectionflags	@""
	.align	4
.nv.constant0._Z21updateParticlesKernelP8Particlejj:
	.zero		912


//--------------------- SYMBOLS --------------------------

	.type		.nv.reservedSmem.offset0,@object
	.size		.nv.reservedSmem.offset0,0x4
